	.headerflags	@"EF_CUDA_TEXMODE_UNIFIED EF_CUDA_64BIT_ADDRESS EF_CUDA_ACCELERATORS EF_CUDA_SM90 EF_CUDA_VIRTUAL_SM(EF_CUDA_SM90)"
	.elftype	@"ET_EXEC"


//--------------------- .nv.info                  --------------------------
	.section	.nv.info,"",@"SHT_CUDA_INFO"
	.align	4


	//----- nvinfo : EIATTR_REGCOUNT
	.align		4
        /*0000*/ 	.byte	0x04, 0x2f
        /*0002*/ 	.short	(.L_1 - .L_0)
	.align		4
.L_0:
        /*0004*/ 	.word	index@(triton_mm)
        /*0008*/ 	.word	0x00000024


	//----- nvinfo : EIATTR_MIN_STACK_SIZE
	.align		4
.L_1:
        /*000c*/ 	.byte	0x04, 0x12
        /*000e*/ 	.short	(.L_3 - .L_2)
	.align		4
.L_2:
        /*0010*/ 	.word	index@(triton_mm)
        /*0014*/ 	.word	0x00000000


	//----- nvinfo : EIATTR_FRAME_SIZE
	.align		4
.L_3:
        /*0018*/ 	.byte	0x04, 0x11
        /*001a*/ 	.short	(.L_5 - .L_4)
	.align		4
.L_4:
        /*001c*/ 	.word	index@(triton_mm)
        /*0020*/ 	.word	0x00000000


	//----- nvinfo : EIATTR_MIN_STACK_SIZE
	.align		4
.L_5:
        /*0024*/ 	.byte	0x04, 0x12
        /*0026*/ 	.short	(.L_7 - .L_6)
	.align		4
.L_6:
        /*0028*/ 	.word	index@(triton_mm)
        /*002c*/ 	.word	0x00000000
.L_7:


//--------------------- .nv.info.triton_mm        --------------------------
	.section	.nv.info.triton_mm,"",@"SHT_CUDA_INFO"
	.sectionflags	@""
	.align	4


	//----- nvinfo : EIATTR_CUDA_API_VERSION
	.align		4
        /*0000*/ 	.byte	0x04, 0x37
        /*0002*/ 	.short	(.L_9 - .L_8)
.L_8:
        /*0004*/ 	.word	0x0000007c


	//----- nvinfo : EIATTR_KPARAM_INFO
	.align		4
.L_9:
        /*0008*/ 	.byte	0x04, 0x17
        /*000a*/ 	.short	(.L_11 - .L_10)
.L_10:
        /*000c*/ 	.word	0x00000000
        /*0010*/ 	.short	0x0002
        /*0012*/ 	.short	0x0010
        /*0014*/ 	.byte	0x00, 0xf0, 0x21, 0x00


	//----- nvinfo : EIATTR_KPARAM_INFO
	.align		4
.L_11:
        /*0018*/ 	.byte	0x04, 0x17
        /*001a*/ 	.short	(.L_13 - .L_12)
.L_12:
        /*001c*/ 	.word	0x00000000
        /*0020*/ 	.short	0x0001
        /*0022*/ 	.short	0x0008
        /*0024*/ 	.byte	0x00, 0xf0, 0x21, 0x00


	//----- nvinfo : EIATTR_KPARAM_INFO
	.align		4
.L_13:
        /*0028*/ 	.byte	0x04, 0x17
        /*002a*/ 	.short	(.L_15 - .L_14)
.L_14:
        /*002c*/ 	.word	0x00000000
        /*0030*/ 	.short	0x0000
        /*0032*/ 	.short	0x0000
        /*0034*/ 	.byte	0x00, 0xf0, 0x21, 0x00


	//----- nvinfo : EIATTR_SPARSE_MMA_MASK
	.align		4
.L_15:
        /*0038*/ 	.byte	0x03, 0x50
        /*003a*/ 	.short	0x0000


	//----- nvinfo : EIATTR_MAXREG_COUNT
	.align		4
        /*003c*/ 	.byte	0x03, 0x1b
        /*003e*/ 	.short	0x00ff


	//----- nvinfo : EIATTR_EXIT_INSTR_OFFSETS
	.align		4
        /*0040*/ 	.byte	0x04, 0x1c
        /*0042*/ 	.short	(.L_17 - .L_16)


	//   ....[0]....
.L_16:
        /*0044*/ 	.word	0x00000d70


	//   ....[1]....
        /*0048*/ 	.word	0x00000dd0


	//----- nvinfo : EIATTR_MAX_THREADS
	.align		4
.L_17:
        /*004c*/ 	.byte	0x04, 0x05
        /*004e*/ 	.short	(.L_19 - .L_18)
.L_18:
        /*0050*/ 	.word	0x00000100
        /*0054*/ 	.word	0x00000001
        /*0058*/ 	.word	0x00000001


	//----- nvinfo : EIATTR_CBANK_PARAM_SIZE
	.align		4
.L_19:
        /*005c*/ 	.byte	0x03, 0x19
        /*005e*/ 	.short	0x0018


	//----- nvinfo : EIATTR_PARAM_CBANK
	.align		4
        /*0060*/ 	.byte	0x04, 0x0a
        /*0062*/ 	.short	(.L_21 - .L_20)
	.align		4
.L_20:
        /*0064*/ 	.word	index@(.nv.constant0.triton_mm)
        /*0068*/ 	.short	0x0210
        /*006a*/ 	.short	0x0018


	//----- nvinfo : EIATTR_SW_WAR
	.align		4
.L_21:
        /*006c*/ 	.byte	0x04, 0x36
        /*006e*/ 	.short	(.L_23 - .L_22)
.L_22:
        /*0070*/ 	.word	0x00000008
.L_23:


//--------------------- .nv.callgraph             --------------------------
	.section	.nv.callgraph,"",@"SHT_CUDA_CALLGRAPH"
	.align	4
	.sectionentsize	8
	.align		4
        /*0000*/ 	.word	0x00000000
	.align		4
        /*0004*/ 	.word	0xffffffff
	.align		4
        /*0008*/ 	.word	0x00000000
	.align		4
        /*000c*/ 	.word	0xfffffffe
	.align		4
        /*0010*/ 	.word	0x00000000
	.align		4
        /*0014*/ 	.word	0xfffffffd
	.align		4
        /*0018*/ 	.word	0x00000000
	.align		4
        /*001c*/ 	.word	0xfffffffc


//--------------------- .text.triton_mm           --------------------------
	.section	.text.triton_mm,"ax",@progbits
	.sectionflags	@"SHF_BARRIERS=1"
	.align	128
        .global         triton_mm
        .type           triton_mm,@function
        .size           triton_mm,(.L_x_1 - triton_mm)
        .other          triton_mm,@"STO_CUDA_ENTRY STV_DEFAULT"
triton_mm:
.text.triton_mm:
[----:B------:R-:W1:Y:S01]  /*0000*/  LDC R1, c[0x0][0x28] ;  /* 0x00000a00ff017b82 */ /* 0x000e620000000800 */
[----:B------:R-:W2:Y:S01]  /*0010*/  S2R R9, SR_CTAID.X ;  /* 0x0000000000097919 */ /* 0x000ea20000002500 */
[----:B------:R-:W-:-:S06]  /*0020*/  IMAD.MOV.U32 R5, RZ, RZ, -0x8 ;  /* 0xfffffff8ff057424 */ /* 0x000fcc00078e00ff */
[----:B------:R-:W3:Y:S01]  /*0030*/  S2UR UR5, SR_CgaCtaId ;  /* 0x00000000000579c3 */ /* 0x000ee20000008800 */
[----:B------:R-:W-:Y:S01]  /*0040*/  UMOV UR4, 0x400 ;  /* 0x0000040000047882 */ /* 0x000fe20000000000 */
[----:B------:R-:W-:-:S06]  /*0050*/  ULDC.64 UR6, c[0x0][0x208] ;  /* 0x0000820000067ab9 */ /* 0x000fcc0000000a00 */
[----:B------:R-:W4:Y:S08]  /*0060*/  LDC.64 R32, c[0x0][0x210] ;  /* 0x00008400ff207b82 */ /* 0x000f300000000a00 */
[----:B------:R-:W5:Y:S01]  /*0070*/  LDC.64 R30, c[0x0][0x218] ;  /* 0x00008600ff1e7b82 */ /* 0x000f620000000a00 */
[----:B---3--:R-:W-:Y:S01]  /*0080*/  UPRMT UR4, UR5, 0x654, UR4 ;  /* 0x0000065405047896 */ /* 0x008fe20008000004 */
[----:B--2---:R-:W-:Y:S01]  /*0090*/  IMAD.HI R0, R9, 0x2aaaaaab, RZ ;  /* 0x2aaaaaab09007827 */ /* 0x004fe200078e02ff */
[----:B------:R-:W-:-:S04]  /*00a0*/  IABS R8, R9 ;  /* 0x0000000900087213 */ /* 0x000fc80000000000 */
[----:B------:R-:W-:-:S04]  /*00b0*/  SHF.R.U32.HI R3, RZ, 0x1f, R0 ;  /* 0x0000001fff037819 */ /* 0x000fc80000011600 */
[----:B------:R-:W-:-:S05]  /*00c0*/  LEA.HI.SX32 R0, R0, R3, 0x1a ;  /* 0x0000000300007211 */ /* 0x000fca00078fd2ff */
[C---:B------:R-:W-:Y:S02]  /*00d0*/  IMAD R2, R0.reuse, R5, 0x80 ;  /* 0x0000008000027424 */ /* 0x040fe400078e0205 */
[----:B------:R-:W-:-:S03]  /*00e0*/  IMAD R7, R0, -0x180, R9 ;  /* 0xfffffe8000077824 */ /* 0x000fc600078e0209 */
[----:B------:R-:W-:Y:S02]  /*00f0*/  VIMNMX R4, R2, 0x8, PT ;  /* 0x0000000802047848 */ /* 0x000fe40003fe0100 */
[----:B------:R-:W-:Y:S02]  /*0100*/  IABS R12, R7 ;  /* 0x00000007000c7213 */ /* 0x000fe40000000000 */
[-C--:B------:R-:W-:Y:S02]  /*0110*/  IABS R11, R4.reuse ;  /* 0x00000004000b7213 */ /* 0x080fe40000000000 */
[-C--:B------:R-:W-:Y:S02]  /*0120*/  IABS R10, R4.reuse ;  /* 0x00000004000a7213 */ /* 0x080fe40000000000 */
[----:B------:R-:W2:Y:S01]  /*0130*/  I2F.RP R5, R11 ;  /* 0x0000000b00057306 */ /* 0x000ea20000209400 */
[----:B------:R-:W-:-:S04]  /*0140*/  LOP3.LUT R7, R7, R4, RZ, 0x3c, !PT ;  /* 0x0000000407077212 */ /* 0x000fc800078e3cff */
[----:B------:R-:W-:-:S03]  /*0150*/  ISETP.GE.AND P2, PT, R7, RZ, PT ;  /* 0x000000ff0700720c */ /* 0x000fc60003f46270 */
[----:B--2---:R-:W2:Y:S02]  /*0160*/  MUFU.RCP R5, R5 ;  /* 0x0000000500057308 */ /* 0x004ea40000001000 */
[----:B--2---:R-:W-:-:S06]  /*0170*/  VIADD R2, R5, 0xffffffe ;  /* 0x0ffffffe05027836 */ /* 0x004fcc0000000000 */
[----:B------:R2:W3:Y:S02]  /*0180*/  F2I.FTZ.U32.TRUNC.NTZ R3, R2 ;  /* 0x0000000200037305 */ /* 0x0004e4000021f000 */
[----:B--2---:R-:W-:Y:S02]  /*0190*/  IMAD.MOV.U32 R2, RZ, RZ, RZ ;  /* 0x000000ffff027224 */ /* 0x004fe400078e00ff */
[----:B---3--:R-:W-:-:S04]  /*01a0*/  IMAD.MOV R6, RZ, RZ, -R3 ;  /* 0x000000ffff067224 */ /* 0x008fc800078e0a03 */
[----:B------:R-:W-:Y:S02]  /*01b0*/  IMAD R13, R6, R11, RZ ;  /* 0x0000000b060d7224 */ /* 0x000fe400078e02ff */
[----:B------:R-:W-:Y:S02]  /*01c0*/  IMAD.MOV.U32 R6, RZ, RZ, R8 ;  /* 0x000000ffff067224 */ /* 0x000fe400078e0008 */
[----:B------:R-:W-:-:S04]  /*01d0*/  IMAD.HI.U32 R3, R3, R13, R2 ;  /* 0x0000000d03037227 */ /* 0x000fc800078e0002 */
[----:B------:R-:W-:Y:S02]  /*01e0*/  IMAD.MOV.U32 R8, RZ, RZ, R12 ;  /* 0x000000ffff087224 */ /* 0x000fe400078e000c */
[----:B------:R-:W-:Y:S02]  /*01f0*/  IMAD.MOV R13, RZ, RZ, -R10 ;  /* 0x000000ffff0d7224 */ /* 0x000fe400078e0a0a */
[----:B------:R-:W-:-:S04]  /*0200*/  IMAD.HI.U32 R2, R3, R6, RZ ;  /* 0x0000000603027227 */ /* 0x000fc800078e00ff */
[----:B------:R-:W-:Y:S02]  /*0210*/  IMAD.HI.U32 R5, R3, R8, RZ ;  /* 0x0000000803057227 */ /* 0x000fe400078e00ff */
[----:B------:R-:W2:Y:S02]  /*0220*/  S2R R3, SR_TID.X ;  /* 0x0000000000037919 */ /* 0x000ea40000002100 */
[-C--:B------:R-:W-:Y:S02]  /*0230*/  IMAD R2, R2, R13.reuse, R6 ;  /* 0x0000000d02027224 */ /* 0x080fe400078e0206 */
[----:B------:R-:W-:-:S03]  /*0240*/  IMAD R6, R5, R13, R8 ;  /* 0x0000000d05067224 */ /* 0x000fc600078e0208 */
[C---:B------:R-:W-:Y:S02]  /*0250*/  ISETP.GT.U32.AND P1, PT, R11.reuse, R2, PT ;  /* 0x000000020b00720c */ /* 0x040fe40003f24070 */
[----:B------:R-:W-:-:S11]  /*0260*/  ISETP.GT.U32.AND P0, PT, R11, R6, PT ;  /* 0x000000060b00720c */ /* 0x000fd60003f04070 */
[--C-:B------:R-:W-:Y:S01]  /*0270*/  @!P1 IMAD.IADD R2, R2, 0x1, -R11.reuse ;  /* 0x0000000102029824 */ /* 0x100fe200078e0a0b */
[----:B------:R-:W-:Y:S01]  /*0280*/  ISETP.GE.AND P1, PT, R9, RZ, PT ;  /* 0x000000ff0900720c */ /* 0x000fe20003f26270 */
[----:B------:R-:W-:Y:S02]  /*0290*/  @!P0 IMAD.IADD R6, R6, 0x1, -R11 ;  /* 0x0000000106068824 */ /* 0x000fe400078e0a0b */
[----:B------:R-:W-:Y:S01]  /*02a0*/  @!P0 VIADD R5, R5, 0x1 ;  /* 0x0000000105058836 */ /* 0x000fe20000000000 */
[----:B------:R-:W-:Y:S02]  /*02b0*/  ISETP.GT.U32.AND P4, PT, R11, R2, PT ;  /* 0x000000020b00720c */ /* 0x000fe40003f84070 */
[----:B------:R-:W-:Y:S02]  /*02c0*/  ISETP.GE.U32.AND P3, PT, R6, R11, PT ;  /* 0x0000000b0600720c */ /* 0x000fe40003f66070 */
[----:B------:R-:W-:Y:S02]  /*02d0*/  ISETP.NE.AND P0, PT, R4, RZ, PT ;  /* 0x000000ff0400720c */ /* 0x000fe40003f05270 */
[----:B--2---:R-:W-:-:S02]  /*02e0*/  SHF.R.U32.HI R13, RZ, 0x1, R3 ;  /* 0x00000001ff0d7819 */ /* 0x004fc40000011603 */
[--C-:B------:R-:W-:Y:S02]  /*02f0*/  SHF.R.U32.HI R25, RZ, 0x3, R3.reuse ;  /* 0x00000003ff197819 */ /* 0x100fe40000011603 */
[----:B------:R-:W-:-:S03]  /*0300*/  SHF.R.U32.HI R12, RZ, 0x1, R3 ;  /* 0x00000001ff0c7819 */ /* 0x000fc60000011603 */
[----:B------:R-:W-:Y:S02]  /*0310*/  @!P4 IMAD.IADD R2, R2, 0x1, -R11 ;  /* 0x000000010202c824 */ /* 0x000fe400078e0a0b */
[----:B------:R-:W-:Y:S01]  /*0320*/  @P3 VIADD R5, R5, 0x1 ;  /* 0x0000000105053836 */ /* 0x000fe20000000000 */
[----:B------:R-:W-:Y:S01]  /*0330*/  SGXT.U32 R12, R12, 0x2 ;  /* 0x000000020c0c781a */ /* 0x000fe20000000000 */
[----:B------:R-:W-:Y:S02]  /*0340*/  @!P1 IMAD.MOV R2, RZ, RZ, -R2 ;  /* 0x000000ffff029224 */ /* 0x000fe400078e0a02 */
[----:B------:R-:W-:Y:S01]  /*0350*/  IMAD.MOV.U32 R6, RZ, RZ, R5 ;  /* 0x000000ffff067224 */ /* 0x000fe200078e0005 */
[----:B------:R-:W-:Y:S02]  /*0360*/  LOP3.LUT R5, RZ, R4, RZ, 0x33, !PT ;  /* 0x00000004ff057212 */ /* 0x000fe400078e33ff */
[----:B------:R-:W-:Y:S01]  /*0370*/  SHF.R.U32.HI R4, RZ, 0x2, R3 ;  /* 0x00000002ff047819 */ /* 0x000fe20000011603 */
[----:B------:R-:W-:Y:S01]  /*0380*/  @!P2 IMAD.MOV R6, RZ, RZ, -R6 ;  /* 0x000000ffff06a224 */ /* 0x000fe200078e0a06 */
[----:B------:R-:W-:-:S02]  /*0390*/  SEL R7, R5, R2, !P0 ;  /* 0x0000000205077207 */ /* 0x000fc40004000000 */
[----:B------:R-:W-:Y:S02]  /*03a0*/  SGXT.U32 R2, R4, 0x6 ;  /* 0x000000060402781a */ /* 0x000fe40000000000 */
[----:B------:R-:W-:Y:S01]  /*03b0*/  SEL R5, R5, R6, !P0 ;  /* 0x0000000605057207 */ /* 0x000fe20004000000 */
[----:B------:R-:W-:Y:S02]  /*03c0*/  IMAD R0, R0, 0x8, R7 ;  /* 0x0000000800007824 */ /* 0x000fe400078e0207 */
[----:B------:R-:W-:Y:S02]  /*03d0*/  IMAD.SHL.U32 R6, R3, 0x4, RZ ;  /* 0x0000000403067824 */ /* 0x000fe400078e00ff */
[----:B------:R-:W-:Y:S01]  /*03e0*/  IMAD.SHL.U32 R7, R5, 0x40, RZ ;  /* 0x0000004005077824 */ /* 0x000fe200078e00ff */
[----:B------:R-:W-:Y:S01]  /*03f0*/  SHF.R.U32.HI R5, RZ, 0x3, R3 ;  /* 0x00000003ff057819 */ /* 0x000fe20000011603 */
[----:B------:R-:W-:Y:S01]  /*0400*/  IMAD.SHL.U32 R24, R0, 0x20, RZ ;  /* 0x0000002000187824 */ /* 0x000fe200078e00ff */
[----:B------:R-:W-:-:S02]  /*0410*/  SHF.R.S32.HI R9, RZ, 0x1a, R0 ;  /* 0x0000001aff097819 */ /* 0x000fc40000011400 */
[----:B------:R-:W-:Y:S02]  /*0420*/  LOP3.LUT R4, R7, R2, RZ, 0xfc, !PT ;  /* 0x0000000207047212 */ /* 0x000fe400078efcff */
[----:B------:R-:W-:Y:S02]  /*0430*/  SGXT.U32 R5, R5, 0x5 ;  /* 0x000000050505781a */ /* 0x000fe40000000000 */
[----:B------:R-:W-:Y:S01]  /*0440*/  SGXT R9, R9, 0x1 ;  /* 0x000000010909781a */ /* 0x000fe20000000200 */
[----:B------:R-:W-:Y:S01]  /*0450*/  IMAD.HI R0, R4, 0x2aaaaaab, RZ ;  /* 0x2aaaaaab04007827 */ /* 0x000fe200078e02ff */
[----:B------:R-:W-:Y:S02]  /*0460*/  LOP3.LUT R24, R24, R5, RZ, 0xfc, !PT ;  /* 0x0000000518187212 */ /* 0x000fe400078efcff */
[----:B------:R-:W-:Y:S02]  /*0470*/  LOP3.LUT R13, R6, 0x18, R13, 0x48, !PT ;  /* 0x00000018060d7812 */ /* 0x000fe400078e480d */
[----:B------:R-:W-:-:S02]  /*0480*/  LEA.HI R9, R9, R24, RZ, 0xc ;  /* 0x0000001809097211 */ /* 0x000fc400078f60ff */
[----:B------:R-:W-:Y:S02]  /*0490*/  SHF.R.U32.HI R11, RZ, 0x1f, R0 ;  /* 0x0000001fff0b7819 */ /* 0x000fe40000011600 */
[----:B------:R-:W-:Y:S02]  /*04a0*/  LOP3.LUT R9, R9, 0x3fff000, RZ, 0xc0, !PT ;  /* 0x03fff00009097812 */ /* 0x000fe400078ec0ff */
[----:B------:R-:W-:Y:S01]  /*04b0*/  LEA.HI R11, R0, R11, RZ, 0x17 ;  /* 0x0000000b000b7211 */ /* 0x000fe200078fb8ff */
[----:B------:R-:W-:Y:S01]  /*04c0*/  IMAD.SHL.U32 R0, R3, 0x8, RZ ;  /* 0x0000000803007824 */ /* 0x000fe200078e00ff */
[----:B------:R-:W-:Y:S01]  /*04d0*/  LOP3.LUT R8, R13, 0x4, R6, 0xf8, !PT ;  /* 0x000000040d087812 */ /* 0x000fe200078ef806 */
[----:B------:R-:W-:Y:S01]  /*04e0*/  IMAD.IADD R9, R24, 0x1, -R9 ;  /* 0x0000000118097824 */ /* 0x000fe200078e0a09 */
[----:B------:R-:W-:Y:S01]  /*04f0*/  LOP3.LUT R6, R6, 0x1c, RZ, 0xc0, !PT ;  /* 0x0000001c06067812 */ /* 0x000fe200078ec0ff */
[----:B------:R-:W-:Y:S01]  /*0500*/  IMAD R11, R11, -0xc00, R4 ;  /* 0xfffff4000b0b7824 */ /* 0x000fe200078e0204 */
[----:B------:R-:W-:-:S02]  /*0510*/  LOP3.LUT R13, R0, 0x18, R3, 0x48, !PT ;  /* 0x00000018000d7812 */ /* 0x000fc400078e4803 */
[----:B------:R-:W-:Y:S01]  /*0520*/  LOP3.LUT R0, R0, 0x18, RZ, 0xc0, !PT ;  /* 0x0000001800007812 */ /* 0x000fe200078ec0ff */
[----:B------:R-:W-:Y:S01]  /*0530*/  IMAD R9, R9, 0x40, R6 ;  /* 0x0000004009097824 */ /* 0x000fe200078e0206 */
[----:B------:R-:W-:Y:S01]  /*0540*/  ISETP.GE.AND P0, PT, R24, 0x1000, PT ;  /* 0x000010001800780c */ /* 0x000fe20003f06270 */
[----:B------:R-:W-:Y:S01]  /*0550*/  IMAD R6, R5, 0x20, R8 ;  /* 0x0000002005067824 */ /* 0x000fe200078e0208 */
[----:B------:R-:W-:Y:S01]  /*0560*/  LOP3.LUT R5, R3, 0x7, RZ, 0xc0, !PT ;  /* 0x0000000703057812 */ /* 0x000fe200078ec0ff */
[----:B------:R-:W-:Y:S01]  /*0570*/  IMAD R2, R2, 0x20, R13 ;  /* 0x0000002002027824 */ /* 0x000fe200078e020d */
[----:B------:R-:W-:Y:S01]  /*0580*/  SHF.R.U32.HI R13, RZ, 0x4, R3 ;  /* 0x00000004ff0d7819 */ /* 0x000fe20000011603 */
[----:B------:R-:W-:Y:S01]  /*0590*/  IMAD R11, R11, 0x40, R0 ;  /* 0x000000400b0b7824 */ /* 0x000fe200078e0200 */
[----:B------:R-:W-:Y:S01]  /*05a0*/  LEA R6, R6, UR4, 0x1 ;  /* 0x0000000406067c11 */ /* 0x000fe2000f8e08ff */
[----:B----4-:R-:W-:Y:S01]  /*05b0*/  IMAD.WIDE R32, R9, 0x2, R32 ;  /* 0x0000000209207825 */ /* 0x010fe200078e0220 */
[----:B------:R-:W-:-:S02]  /*05c0*/  LEA R2, R2, UR4, 0x1 ;  /* 0x0000000402027c11 */ /* 0x000fc4000f8e08ff */
[----:B------:R-:W-:Y:S01]  /*05d0*/  LOP3.LUT R0, R3, 0x1f, RZ, 0xc0, !PT ;  /* 0x0000001f03007812 */ /* 0x000fe200078ec0ff */
[----:B-1---5:R-:W-:Y:S01]  /*05e0*/  IMAD.WIDE R30, R11, 0x2, R30 ;  /* 0x000000020b1e7825 */ /* 0x022fe200078e021e */
[----:B------:R-:W-:Y:S01]  /*05f0*/  @!PT LDS RZ, [RZ] ;  /* 0x00000000fffff984 */ /* 0x000fe20000000800 */
[----:B------:R-:W-:Y:S01]  /*0600*/  @!PT LDS RZ, [RZ] ;  /* 0x00000000fffff984 */ /* 0x000fe20000000800 */
[----:B------:R-:W-:Y:S01]  /*0610*/  @!PT LDS RZ, [RZ] ;  /* 0x00000000fffff984 */ /* 0x000fe20000000800 */
[----:B------:R1:W-:Y:S01]  /*0620*/  LDGSTS.E.64 [R6], desc[UR6][R32.64] ;  /* 0x0000000020067fae */ /* 0x0003e2000b921a46 */
[----:B------:R-:W-:Y:S02]  /*0630*/  SGXT.U32 R13, R13, 0x1 ;  /* 0x000000010d0d781a */ /* 0x000fe40000000000 */
[----:B------:R-:W-:Y:S01]  /*0640*/  SHF.R.U32.HI R9, RZ, 0x3, R0 ;  /* 0x00000003ff097819 */ /* 0x000fe20000011600 */
[----:B------:R-:W0:Y:S01]  /*0650*/  LDGDEPBAR ;  /* 0x00000000000079af */ /* 0x000e220000000000 */
[----:B------:R-:W-:Y:S02]  /*0660*/  SHF.R.U32.HI R0, RZ, 0x2, R3 ;  /* 0x00000002ff007819 */ /* 0x000fe40000011603 */
[----:B------:R-:W-:Y:S01]  /*0670*/  SGXT.U32 R9, R9, 0x1 ;  /* 0x000000010909781a */ /* 0x000fe20000000000 */
[----:B------:R1:W-:Y:S01]  /*0680*/  LDGSTS.E.BYPASS.128 [R2+0x2000], desc[UR6][R30.64] ;  /* 0x020000001e027fae */ /* 0x0003e2000b901c46 */
[----:B------:R-:W-:-:S02]  /*0690*/  LOP3.LUT R0, R0, 0x18, RZ, 0xc0, !PT ;  /* 0x0000001800007812 */ /* 0x000fc400078ec0ff */
[-C--:B------:R-:W-:Y:S01]  /*06a0*/  LOP3.LUT R8, R13, R12.reuse, RZ, 0x3c, !PT ;  /* 0x0000000c0d087212 */ /* 0x080fe200078e3cff */
[----:B------:R-:W0:Y:S01]  /*06b0*/  LDGDEPBAR ;  /* 0x00000000000079af */ /* 0x000e220000000000 */
[C---:B------:R-:W-:Y:S01]  /*06c0*/  IMAD.SHL.U32 R4, R9.reuse, 0x8, RZ ;  /* 0x0000000809047824 */ /* 0x040fe200078e00ff */
[----:B------:R-:W-:Y:S01]  /*06d0*/  LOP3.LUT R9, R9, R12, RZ, 0x3c, !PT ;  /* 0x0000000c09097212 */ /* 0x000fe200078e3cff */
[----:B------:R-:W-:Y:S01]  /*06e0*/  IMAD R10, R13, 0x20, R0 ;  /* 0x000000200d0a7824 */ /* 0x000fe200078e0200 */
[----:B------:R-:W-:Y:S01]  /*06f0*/  BAR.SYNC.DEFER_BLOCKING 0x0 ;  /* 0x0000000000007b1d */ /* 0x000fe20000010000 */
[----:B------:R-:W-:Y:S01]  /*0700*/  IMAD.SHL.U32 R8, R8, 0x10, RZ ;  /* 0x0000001008087824 */ /* 0x000fe200078e00ff */
[----:B------:R-:W-:Y:S01]  /*0710*/  LOP3.LUT R4, R4, 0x10, R25, 0xf8, !PT ;  /* 0x0000001004047812 */ /* 0x000fe200078ef819 */
[----:B------:R-:W-:Y:S01]  /*0720*/  IMAD.IADD R10, R5, 0x1, R10 ;  /* 0x00000001050a7824 */ /* 0x000fe200078e020a */
[----:B------:R-:W-:Y:S01]  /*0730*/  LOP3.LUT R13, R12, 0x2, R13, 0x1e, !PT ;  /* 0x000000020c0d7812 */ /* 0x000fe200078e1e0d */
[----:B------:R-:W-:Y:S01]  /*0740*/  IMAD.SHL.U32 R9, R9, 0x10, RZ ;  /* 0x0000001009097824 */ /* 0x000fe200078e00ff */
[----:B------:R-:W-:Y:S01]  /*0750*/  LOP3.LUT R4, R4, 0x7, R3, 0xf8, !PT ;  /* 0x0000000704047812 */ /* 0x000fe200078ef803 */
[----:B------:R-:W-:-:S02]  /*0760*/  IMAD.SHL.U32 R26, R10, 0x40, RZ ;  /* 0x000000400a1a7824 */ /* 0x000fc400078e00ff */
[----:B------:R-:W-:Y:S02]  /*0770*/  IMAD.SHL.U32 R14, R13, 0x10, RZ ;  /* 0x000000100d0e7824 */ /* 0x000fe400078e00ff */
[----:B------:R-:W-:Y:S01]  /*0780*/  IMAD.SHL.U32 R27, R4, 0x40, RZ ;  /* 0x00000040041b7824 */ /* 0x000fe200078e00ff */
[----:B------:R-:W-:Y:S02]  /*0790*/  LOP3.LUT R28, R26, R9, RZ, 0xfc, !PT ;  /* 0x000000091a1c7212 */ /* 0x000fe400078efcff */
[----:B------:R-:W-:Y:S02]  /*07a0*/  SHF.R.U32.HI R4, RZ, 0x3, R3 ;  /* 0x00000003ff047819 */ /* 0x000fe40000011603 */
[----:B------:R-:W-:Y:S02]  /*07b0*/  LOP3.LUT R29, R27, R8, RZ, 0xfc, !PT ;  /* 0x000000081b1d7212 */ /* 0x000fe400078efcff */
[----:B------:R-:W-:Y:S02]  /*07c0*/  SGXT.U32 R4, R4, 0x2 ;  /* 0x000000020404781a */ /* 0x000fe40000000000 */
[----:B------:R-:W-:-:S02]  /*07d0*/  LOP3.LUT R27, R14, R27, RZ, 0xfc, !PT ;  /* 0x0000001b0e1b7212 */ /* 0x000fc400078efcff */
[----:B------:R-:W-:Y:S01]  /*07e0*/  LOP3.LUT R12, R12, 0x2, R4, 0x1e, !PT ;  /* 0x000000020c0c7812 */ /* 0x000fe200078e1e04 */
[----:B------:R-:W-:Y:S01]  /*07f0*/  @!PT LDS RZ, [RZ] ;  /* 0x00000000fffff984 */ /* 0x000fe20000000800 */
[----:B------:R-:W-:Y:S01]  /*0800*/  @!PT LDS RZ, [RZ] ;  /* 0x00000000fffff984 */ /* 0x000fe20000000800 */
[----:B------:R-:W-:Y:S01]  /*0810*/  @!PT LDS RZ, [RZ] ;  /* 0x00000000fffff984 */ /* 0x000fe20000000800 */
[----:B------:R1:W-:Y:S01]  /*0820*/  LDGSTS.E.64 [R6+0x800], desc[UR6][R32.64+0x40] ;  /* 0x0080004020067fae */ /* 0x0003e2000b921a46 */
[----:B------:R-:W-:-:S03]  /*0830*/  LOP3.LUT R4, R4, 0x1c, R25, 0xf8, !PT ;  /* 0x0000001c04047812 */ /* 0x000fc600078ef819 */
[----:B------:R-:W-:Y:S01]  /*0840*/  IMAD.SHL.U32 R13, R12, 0x10, RZ ;  /* 0x000000100c0d7824 */ /* 0x000fe200078e00ff */
[----:B------:R-:W0:Y:S04]  /*0850*/  LDGDEPBAR ;  /* 0x00000000000079af */ /* 0x000e280000000000 */
[----:B------:R1:W-:Y:S01]  /*0860*/  LDGSTS.E.BYPASS.128 [R2+0x3000], desc[UR6][R30.64+0x40] ;  /* 0x030000401e027fae */ /* 0x0003e2000b901c46 */
[----:B------:R-:W-:-:S03]  /*0870*/  LOP3.LUT R26, R13, R26, RZ, 0xfc, !PT ;  /* 0x0000001a0d1a7212 */ /* 0x000fc600078efcff */
[----:B------:R-:W0:Y:S01]  /*0880*/  LDGDEPBAR ;  /* 0x00000000000079af */ /* 0x000e220000000000 */
[----:B------:R-:W-:Y:S06]  /*0890*/  BAR.SYNC.DEFER_BLOCKING 0x0 ;  /* 0x0000000000007b1d */ /* 0x000fec0000010000 */
[----:B------:R-:W-:Y:S01]  /*08a0*/  @!PT LDS RZ, [RZ] ;  /* 0x00000000fffff984 */ /* 0x000fe20000000800 */
[----:B------:R-:W-:Y:S01]  /*08b0*/  @!PT LDS RZ, [RZ] ;  /* 0x00000000fffff984 */ /* 0x000fe20000000800 */
[----:B------:R-:W-:Y:S01]  /*08c0*/  @!PT LDS RZ, [RZ] ;  /* 0x00000000fffff984 */ /* 0x000fe20000000800 */
[----:B------:R1:W-:Y:S04]  /*08d0*/  LDGSTS.E.64 [R6+0x1000], desc[UR6][R32.64+0x80], !PT ;  /* 0x0100008020067fae */ /* 0x0003e8000f921a46 */
[----:B------:R-:W0:Y:S04]  /*08e0*/  LDGDEPBAR ;  /* 0x00000000000079af */ /* 0x000e280000000000 */
[----:B------:R1:W-:Y:S04]  /*08f0*/  LDGSTS.E.BYPASS.128 [R2+0x4000], desc[UR6][R30.64+0x80], !PT ;  /* 0x040000801e027fae */ /* 0x0003e8000f901c46 */
        /* <DEDUP_REMOVED lines=9> */
[----:B------:R-:W-:-:S04]  /*0990*/  DEPBAR.LE SB0, 0x6 ;  /* 0x000081800000791a */ /* 0x000fc80000000000 */
[----:B------:R-:W-:Y:S06]  /*09a0*/  BAR.SYNC.DEFER_BLOCKING 0x0 ;  /* 0x0000000000007b1d */ /* 0x000fec0000010000 */
[----:B------:R-:W-:Y:S04]  /*09b0*/  LDSM.16.M88.4 R16, [R29+UR4] ;  /* 0x000000041d10783b */ /* 0x000fe80008000200 */
[----:B------:R-:W2:Y:S04]  /*09c0*/  LDSM.16.M88.4 R8, [R28+UR4+0x2000] ;  /* 0x002000041c08783b */ /* 0x000ea80008000200 */
[----:B------:R-:W-:Y:S01]  /*09d0*/  LDSM.16.M88.4 R12, [R26+UR4+0x2000] ;  /* 0x002000041a0c783b */ /* 0x000fe20008000200 */
[----:B--2---:R-:W-:Y:S06]  /*09e0*/  HMMA.16816.F32.BF16 R20, R16, R8, RZ ;  /* 0x000000081014723c */ /* 0x004fec00000418ff */
[----:B------:R-:W-:Y:S01]  /*09f0*/  HMMA.16816.F32.BF16 R16, R16, R10, RZ ;  /* 0x0000000a1010723c */ /* 0x000fe200000418ff */
[----:B------:R-:W2:Y:S01]  /*0a00*/  LDSM.16.M88.4 R8, [R27+UR4] ;  /* 0x000000041b08783b */ /* 0x000ea20008000200 */
[----:B------:R-:W-:Y:S06]  /*0a10*/  BAR.SYNC.DEFER_BLOCKING 0x0 ;  /* 0x0000000000007b1d */ /* 0x000fec0000010000 */
[----:B------:R-:W-:Y:S01]  /*0a20*/  @!PT LDS RZ, [RZ] ;  /* 0x00000000fffff984 */ /* 0x000fe20000000800 */
[----:B------:R-:W-:Y:S01]  /*0a30*/  @!PT LDS RZ, [RZ] ;  /* 0x00000000fffff984 */ /* 0x000fe20000000800 */
[----:B------:R-:W-:Y:S01]  /*0a40*/  @!PT LDS RZ, [RZ] ;  /* 0x00000000fffff984 */ /* 0x000fe20000000800 */
[----:B------:R1:W-:Y:S04]  /*0a50*/  LDGSTS.E.64 [R6], desc[UR6][R32.64+0x100], !PT ;  /* 0x0000010020067fae */ /* 0x0003e8000f921a46 */
[----:B------:R-:W0:Y:S04]  /*0a60*/  LDGDEPBAR ;  /* 0x00000000000079af */ /* 0x000e280000000000 */
[----:B------:R1:W-:Y:S04]  /*0a70*/  LDGSTS.E.BYPASS.128 [R2+0x2000], desc[UR6][R30.64+0x100], !PT ;  /* 0x020001001e027fae */ /* 0x0003e8000f901c46 */
[----:B------:R-:W0:Y:S01]  /*0a80*/  LDGDEPBAR ;  /* 0x00000000000079af */ /* 0x000e220000000000 */
[----:B--2---:R-:W-:Y:S06]  /*0a90*/  HMMA.16816.F32.BF16 R20, R8, R12, R20 ;  /* 0x0000000c0814723c */ /* 0x004fec0000041814 */
[----:B------:R-:W-:Y:S01]  /*0aa0*/  HMMA.16816.F32.BF16 R16, R8, R14, R16 ;  /* 0x0000000e0810723c */ /* 0x000fe20000041810 */
[----:B------:R-:W-:-:S04]  /*0ab0*/  DEPBAR.LE SB0, 0x6 ;  /* 0x000081800000791a */ /* 0x000fc80000000000 */
[----:B------:R-:W-:Y:S06]  /*0ac0*/  BAR.SYNC.DEFER_BLOCKING 0x0 ;  /* 0x0000000000007b1d */ /* 0x000fec0000010000 */
[----:B------:R-:W-:Y:S04]  /*0ad0*/  LDSM.16.M88.4 R12, [R29+UR4+0x800] ;  /* 0x000800041d0c783b */ /* 0x000fe80008000200 */
[----:B------:R-:W2:Y:S03]  /*0ae0*/  LDSM.16.M88.4 R8, [R28+UR4+0x3000] ;  /* 0x003000041c08783b */ /* 0x000ea60008000200 */
[----:B--2---:R-:W-:Y:S06]  /*0af0*/  HMMA.16816.F32.BF16 R20, R12, R8, R20 ;  /* 0x000000080c14723c */ /* 0x004fec0000041814 */
[----:B------:R-:W-:Y:S01]  /*0b00*/  HMMA.16816.F32.BF16 R16, R12, R10, R16 ;  /* 0x0000000a0c10723c */ /* 0x000fe20000041810 */
[----:B------:R-:W-:Y:S04]  /*0b10*/  LDSM.16.M88.4 R12, [R27+UR4+0x800] ;  /* 0x000800041b0c783b */ /* 0x000fe80008000200 */
[----:B------:R-:W2:Y:S01]  /*0b20*/  LDSM.16.M88.4 R8, [R26+UR4+0x3000] ;  /* 0x003000041a08783b */ /* 0x000ea20008000200 */
        /* <DEDUP_REMOVED lines=8> */
[----:B--2---:R-:W-:Y:S06]  /*0bb0*/  HMMA.16816.F32.BF16 R20, R12, R8, R20 ;  /* 0x000000080c14723c */ /* 0x004fec0000041814 */
[----:B------:R-:W-:Y:S01]  /*0bc0*/  HMMA.16816.F32.BF16 R16, R12, R10, R16 ;  /* 0x0000000a0c10723c */ /* 0x000fe20000041810 */
[----:B------:R-:W-:Y:S01]  /*0bd0*/  SHF.R.U32.HI R8, RZ, 0x2, R3 ;  /* 0x00000002ff087819 */ /* 0x000fe20000011603 */
[----:B------:R-:W-:-:S03]  /*0be0*/  IMAD.SHL.U32 R9, R3, 0x2, RZ ;  /* 0x0000000203097824 */ /* 0x000fc600078e00ff */
[----:B------:R-:W-:Y:S02]  /*0bf0*/  SGXT.U32 R8, R8, 0x3 ;  /* 0x000000030808781a */ /* 0x000fe40000000000 */
[----:B------:R-:W-:Y:S01]  /*0c00*/  LOP3.LUT R9, R0, 0x6, R9, 0xf8, !PT ;  /* 0x0000000600097812 */ /* 0x000fe200078ef809 */
[----:B------:R-:W-:Y:S01]  /*0c10*/  IMAD.SHL.U32 R10, R3, 0x8, RZ ;  /* 0x00000008030a7824 */ /* 0x000fe200078e00ff */
[----:B------:R-:W-:Y:S01]  /*0c20*/  LOP3.LUT R8, R8, 0x10, R25, 0xf8, !PT ;  /* 0x0000001008087812 */ /* 0x000fe200078ef819 */
[----:B------:R-:W-:-:S03]  /*0c30*/  IMAD R0, R4, 0x9, R5 ;  /* 0x0000000904007824 */ /* 0x000fc600078e0205 */
[----:B------:R-:W-:Y:S01]  /*0c40*/  LOP3.LUT R7, R7, 0x38, R10, 0xf8, !PT ;  /* 0x0000003807077812 */ /* 0x000fe200078ef80a */
[----:B------:R-:W-:Y:S02]  /*0c50*/  IMAD R8, R8, 0x48, R9 ;  /* 0x0000004808087824 */ /* 0x000fe400078e0209 */
[----:B------:R-:W-:Y:S01]  /*0c60*/  IMAD.SHL.U32 R0, R0, 0x8, RZ ;  /* 0x0000000800007824 */ /* 0x000fe200078e00ff */
[----:B------:R-:W-:-:S04]  /*0c70*/  DEPBAR.LE SB0, 0x6 ;  /* 0x000081800000791a */ /* 0x000fc80000000000 */
[----:B------:R-:W-:Y:S01]  /*0c80*/  BAR.SYNC.DEFER_BLOCKING 0x0 ;  /* 0x0000000000007b1d */ /* 0x000fe20000010000 */
[----:B------:R-:W-:Y:S02]  /*0c90*/  F2FP.BF16.F32.PACK_AB R21, R21, R20 ;  /* 0x000000141515723e */ /* 0x000fe400000010ff */
[----:B------:R-:W-:Y:S02]  /*0ca0*/  F2FP.BF16.F32.PACK_AB R23, R23, R22 ;  /* 0x000000161717723e */ /* 0x000fe400000010ff */
[----:B------:R-:W-:Y:S02]  /*0cb0*/  F2FP.BF16.F32.PACK_AB R17, R17, R16 ;  /* 0x000000101111723e */ /* 0x000fe400000010ff */
[----:B------:R-:W-:Y:S02]  /*0cc0*/  F2FP.BF16.F32.PACK_AB R19, R19, R18 ;  /* 0x000000121313723e */ /* 0x000fe400000010ff */
[----:B------:R-:W-:Y:S02]  /*0cd0*/  LEA R8, R8, UR4, 0x1 ;  /* 0x0000000408087c11 */ /* 0x000fe4000f8e08ff */
[----:B------:R-:W-:-:S02]  /*0ce0*/  ISETP.LT.AND P0, PT, R7, 0xc00, !P0 ;  /* 0x00000c000700780c */ /* 0x000fc40004701270 */
[----:B------:R-:W-:Y:S01]  /*0cf0*/  LEA R0, R0, UR4, 0x1 ;  /* 0x0000000400007c11 */ /* 0x000fe2000f8e08ff */
[----:B------:R-:W-:-:S04]  /*0d00*/  DEPBAR.LE SB0, 0x0 ;  /* 0x000080000000791a */ /* 0x000fc80000000000 */
[----:B------:R-:W-:Y:S06]  /*0d10*/  BAR.SYNC.DEFER_BLOCKING 0x0 ;  /* 0x0000000000007b1d */ /* 0x000fec0000010000 */
[----:B------:R1:W-:Y:S04]  /*0d20*/  STS [R8], R21 ;  /* 0x0000001508007388 */ /* 0x0003e80000000800 */
[----:B------:R1:W-:Y:S04]  /*0d30*/  STS [R8+0x480], R23 ;  /* 0x0004801708007388 */ /* 0x0003e80000000800 */
[----:B------:R1:W-:Y:S04]  /*0d40*/  STS [R8+0x40], R17 ;  /* 0x0000401108007388 */ /* 0x0003e80000000800 */
[----:B------:R1:W-:Y:S01]  /*0d50*/  STS [R8+0x4c0], R19 ;  /* 0x0004c01308007388 */ /* 0x0003e20000000800 */
[----:B------:R-:W-:Y:S06]  /*0d60*/  BAR.SYNC.DEFER_BLOCKING 0x0 ;  /* 0x0000000000007b1d */ /* 0x000fec0000010000 */
[----:B-1----:R-:W-:Y:S05]  /*0d70*/  @!P0 EXIT ;  /* 0x000000000000894d */ /* 0x002fea0003800000 */
[----:B------:R-:W1:Y:S01]  /*0d80*/  LDS.128 R8, [R0] ;  /* 0x0000000000087984 */ /* 0x000e620000000c00 */
[----:B------:R-:W2:Y:S01]  /*0d90*/  LDC.64 R2, c[0x0][0x220] ;  /* 0x00008800ff027b82 */ /* 0x000ea20000000a00 */
[----:B------:R-:W-:-:S04]  /*0da0*/  IMAD R7, R24, 0xc00, R7 ;  /* 0x00000c0018077824 */ /* 0x000fc800078e0207 */
[----:B--2---:R-:W-:-:S05]  /*0db0*/  IMAD.WIDE R2, R7, 0x2, R2 ;  /* 0x0000000207027825 */ /* 0x004fca00078e0202 */
[----:B-1----:R-:W-:Y:S01]  /*0dc0*/  STG.E.128 desc[UR6][R2.64], R8 ;  /* 0x0000000802007986 */ /* 0x002fe2000c101d06 */
[----:B------:R-:W-:Y:S05]  /*0dd0*/  EXIT ;  /* 0x000000000000794d */ /* 0x000fea0003800000 */
.L_x_0:
[----:B------:R-:W-:-:S00]  /*0de0*/  BRA `(.L_x_0) ;  /* 0xfffffffc00fc7947 */ /* 0x000fc0000383ffff */
[----:B------:R-:W-:-:S00]  /*0df0*/  NOP ;  /* 0x0000000000007918 */ /* 0x000fc00000000000 */
        /* <DEDUP_REMOVED lines=8> */
.L_x_1:


//--------------------- .nv.shared.triton_mm      --------------------------
	.section	.nv.shared.triton_mm,"aw",@nobits
	.sectionflags	@""
	.align	16
	.zero		1024


//--------------------- .nv.constant0.triton_mm   --------------------------
	.section	.nv.constant0.triton_mm,"a",@progbits
	.sectionflags	@""
	.align	4
.nv.constant0.triton_mm:
	.zero		552
